//
// Generated by NVIDIA NVVM Compiler
//
// Compiler Build ID: CL-36424714
// Cuda compilation tools, release 13.0, V13.0.88
// Based on NVVM 20.0.0
//

.version 9.0
.target sm_100
.address_size 64

	// .globl	_Z24SimpleSumReductionKernelPfS_

.visible .entry _Z24SimpleSumReductionKernelPfS_(
	.param .u64 .ptr .align 1 _Z24SimpleSumReductionKernelPfS__param_0,
	.param .u64 .ptr .align 1 _Z24SimpleSumReductionKernelPfS__param_1
)
{
	.reg .pred 	%p<4>;
	.reg .b32 	%r<10>;
	.reg .b32 	%f<5>;
	.reg .b64 	%rd<9>;

	ld.param.u64 	%rd4, [_Z24SimpleSumReductionKernelPfS__param_0];
	ld.param.u64 	%rd3, [_Z24SimpleSumReductionKernelPfS__param_1];
	cvta.to.global.u64 	%rd1, %rd4;
	mov.u32 	%r1, %tid.x;
	shl.b32 	%r6, %r1, 1;
	mov.u32 	%r2, %ntid.x;
	mul.wide.u32 	%rd5, %r6, 4;
	add.s64 	%rd2, %rd1, %rd5;
	mov.b32 	%r9, 1;
$L__BB0_1:
	add.s32 	%r7, %r9, -1;
	and.b32  	%r8, %r7, %r1;
	setp.ne.s32 	%p1, %r8, 0;
	@%p1 bra 	$L__BB0_3;
	mul.wide.s32 	%rd6, %r9, 4;
	add.s64 	%rd7, %rd2, %rd6;
	ld.global.f32 	%f1, [%rd7];
	ld.global.f32 	%f2, [%rd2];
	add.f32 	%f3, %f1, %f2;
	st.global.f32 	[%rd2], %f3;
$L__BB0_3:
	bar.sync 	0;
	shl.b32 	%r9, %r9, 1;
	setp.le.u32 	%p2, %r9, %r2;
	@%p2 bra 	$L__BB0_1;
	setp.ne.s32 	%p3, %r1, 0;
	@%p3 bra 	$L__BB0_6;
	ld.global.f32 	%f4, [%rd1];
	cvta.to.global.u64 	%rd8, %rd3;
	st.global.f32 	[%rd8], %f4;
$L__BB0_6:
	ret;

}


// ===== COMPILED SASS (sm_100) =====

	.target	sm_100

	.elftype	@"ET_EXEC"


//--------------------- .note.nv.tkinfo           --------------------------
	.section	.note.nv.tkinfo,"",@"SHT_NOTE"
	.sectionflags	@"SHF_NOTE_NV_TKINFO"
	.tkinfo
        /*0018*/ 	.word	0x00000002
        /*0030*/ 	.string	""
        /*0030*/ 	.string	"ptxas"
        /*0030*/ 	.string	"Cuda compilation tools, release 13.0, V13.0.88"
        /*0030*/ 	.string	"Build cuda_13.0.r13.0/compiler.36424714_0"
        /*0030*/ 	.string	"-arch sm_100 -m 64 "



//--------------------- .note.nv.cuinfo           --------------------------
	.section	.note.nv.cuinfo,"",@"SHT_NOTE"
	.sectionflags	@"SHF_NOTE_NV_CUINFO"
        /*0018*/ 	.short	0x0002
        /*001a*/ 	.short	0x0064
        /*001c*/ 	.short	0x0082
	.zero		2


//--------------------- .nv.info                  --------------------------
	.section	.nv.info,"",@"SHT_CUDA_INFO"
	.align	4


	//----- nvinfo : EIATTR_REGCOUNT
	.align		4
        /*0000*/ 	.byte	0x04, 0x2f
        /*0002*/ 	.short	(.L_1 - .L_0)
	.align		4
.L_0:
        /*0004*/ 	.word	index@(_Z24SimpleSumReductionKernelPfS_)
        /*0008*/ 	.word	0x0000000e


	//----- nvinfo : EIATTR_FRAME_SIZE
	.align		4
.L_1:
        /*000c*/ 	.byte	0x04, 0x11
        /*000e*/ 	.short	(.L_3 - .L_2)
	.align		4
.L_2:
        /*0010*/ 	.word	index@(_Z24SimpleSumReductionKernelPfS_)
        /*0014*/ 	.word	0x00000000


	//----- nvinfo : EIATTR_MIN_STACK_SIZE
	.align		4
.L_3:
        /*0018*/ 	.byte	0x04, 0x12
        /*001a*/ 	.short	(.L_5 - .L_4)
	.align		4
.L_4:
        /*001c*/ 	.word	index@(_Z24SimpleSumReductionKernelPfS_)
        /*0020*/ 	.word	0x00000000
.L_5:


//--------------------- .nv.compat                --------------------------
	.section	.nv.compat,"",@"SHT_CUDA_COMPAT_INFO"
	.align	4
        /*0000*/ 	.byte	0x02, 0x09, 0x00, 0x00, 0x02, 0x02, 0x01, 0x00, 0x02, 0x05, 0x05, 0x00, 0x03, 0x07, 0x01, 0x01
        /*0010*/ 	.byte	0x02, 0x03, 0x00, 0x00, 0x02, 0x06, 0x01, 0x00, 0x04, 0x0b, 0x08, 0x00, 0x09, 0x00, 0x00, 0x00
        /*0020*/ 	.byte	0x00, 0x00, 0x00, 0x00


//--------------------- .nv.info._Z24SimpleSumReductionKernelPfS_ --------------------------
	.section	.nv.info._Z24SimpleSumReductionKernelPfS_,"",@"SHT_CUDA_INFO"
	.sectionflags	@""
	.align	4


	//----- nvinfo : EIATTR_CUDA_API_VERSION
	.align		4
        /*0000*/ 	.byte	0x04, 0x37
        /*0002*/ 	.short	(.L_7 - .L_6)
.L_6:
        /*0004*/ 	.word	0x00000082


	//----- nvinfo : EIATTR_KPARAM_INFO
	.align		4
.L_7:
        /*0008*/ 	.byte	0x04, 0x17
        /*000a*/ 	.short	(.L_9 - .L_8)
.L_8:
        /*000c*/ 	.word	0x00000000
        /*0010*/ 	.short	0x0001
        /*0012*/ 	.short	0x0008
        /*0014*/ 	.byte	0x00, 0xf5, 0x21, 0x00


	//----- nvinfo : EIATTR_KPARAM_INFO
	.align		4
.L_9:
        /*0018*/ 	.byte	0x04, 0x17
        /*001a*/ 	.short	(.L_11 - .L_10)
.L_10:
        /*001c*/ 	.word	0x00000000
        /*0020*/ 	.short	0x0000
        /*0022*/ 	.short	0x0000
        /*0024*/ 	.byte	0x00, 0xf5, 0x21, 0x00


	//----- nvinfo : EIATTR_SPARSE_MMA_MASK
	.align		4
.L_11:
        /*0028*/ 	.byte	0x03, 0x50
        /*002a*/ 	.short	0x0000


	//----- nvinfo : EIATTR_MAXREG_COUNT
	.align		4
        /*002c*/ 	.byte	0x03, 0x1b
        /*002e*/ 	.short	0x00ff


	//----- nvinfo : EIATTR_NUM_BARRIERS
	.align		4
        /*0030*/ 	.byte	0x02, 0x4c
        /*0032*/ 	.byte	0x01
	.zero		1


	//----- nvinfo : EIATTR_MERCURY_ISA_VERSION
	.align		4
        /*0034*/ 	.byte	0x03, 0x5f
        /*0036*/ 	.short	0x0101


	//----- nvinfo : EIATTR_VRC_CTA_INIT_COUNT
	.align		4
        /*0038*/ 	.byte	0x02, 0x4a
	.zero		1
	.zero		1


	//----- nvinfo : EIATTR_EXIT_INSTR_OFFSETS
	.align		4
        /*003c*/ 	.byte	0x04, 0x1c
        /*003e*/ 	.short	(.L_13 - .L_12)


	//   ....[0]....
.L_12:
        /*0040*/ 	.word	0x00000170


	//   ....[1]....
        /*0044*/ 	.word	0x000001c0


	//----- nvinfo : EIATTR_CRS_STACK_SIZE
	.align		4
.L_13:
        /*0048*/ 	.byte	0x04, 0x1e
        /*004a*/ 	.short	(.L_15 - .L_14)
.L_14:
        /*004c*/ 	.word	0x00000000


	//----- nvinfo : EIATTR_CBANK_PARAM_SIZE
	.align		4
.L_15:
        /*0050*/ 	.byte	0x03, 0x19
        /*0052*/ 	.short	0x0010


	//----- nvinfo : EIATTR_PARAM_CBANK
	.align		4
        /*0054*/ 	.byte	0x04, 0x0a
        /*0056*/ 	.short	(.L_17 - .L_16)
	.align		4
.L_16:
        /*0058*/ 	.word	index@(.nv.constant0._Z24SimpleSumReductionKernelPfS_)
        /*005c*/ 	.short	0x0380
        /*005e*/ 	.short	0x0010


	//----- nvinfo : EIATTR_SW_WAR
	.align		4
.L_17:
        /*0060*/ 	.byte	0x04, 0x36
        /*0062*/ 	.short	(.L_19 - .L_18)
.L_18:
        /*0064*/ 	.word	0x00000008
.L_19:


//--------------------- .nv.callgraph             --------------------------
	.section	.nv.callgraph,"",@"SHT_CUDA_CALLGRAPH"
	.align	4
	.sectionentsize	8
	.align		4
        /*0000*/ 	.word	0x00000000
	.align		4
        /*0004*/ 	.word	0xffffffff
	.align		4
        /*0008*/ 	.word	0x00000000
	.align		4
        /*000c*/ 	.word	0xfffffffe
	.align		4
        /*0010*/ 	.word	0x00000000
	.align		4
        /*0014*/ 	.word	0xfffffffd
	.align		4
        /*0018*/ 	.word	0x00000000
	.align		4
        /*001c*/ 	.word	0xfffffffc


//--------------------- .text._Z24SimpleSumReductionKernelPfS_ --------------------------
	.section	.text._Z24SimpleSumReductionKernelPfS_,"ax",@progbits
	.align	128
        .global         _Z24SimpleSumReductionKernelPfS_
        .type           _Z24SimpleSumReductionKernelPfS_,@function
        .size           _Z24SimpleSumReductionKernelPfS_,(.L_x_4 - _Z24SimpleSumReductionKernelPfS_)
        .other          _Z24SimpleSumReductionKernelPfS_,@"STO_CUDA_ENTRY STV_DEFAULT"
_Z24SimpleSumReductionKernelPfS_:
.text._Z24SimpleSumReductionKernelPfS_:
[----:B------:R-:W-:Y:S01]  /*0000*/  LDC R1, c[0x0][0x37c] ;  /* 0x0000df00ff017b82 */ /* 0x000fe20000000800 */
[----:B------:R-:W0:Y:S07]  /*0010*/  S2R R11, SR_TID.X ;  /* 0x00000000000b7919 */ /* 0x000e2e0000002100 */
[----:B------:R-:W1:Y:S01]  /*0020*/  LDC.64 R2, c[0x0][0x380] ;  /* 0x0000e000ff027b82 */ /* 0x000e620000000a00 */
[----:B------:R-:W-:Y:S01]  /*0030*/  IMAD.MOV.U32 R7, RZ, RZ, 0x1 ;  /* 0x00000001ff077424 */ /* 0x000fe200078e00ff */
[----:B------:R-:W2:Y:S01]  /*0040*/  LDCU.64 UR4, c[0x0][0x358] ;  /* 0x00006b00ff0477ac */ /* 0x000ea20008000a00 */
[----:B------:R-:W3:Y:S01]  /*0050*/  LDCU UR6, c[0x0][0x360] ;  /* 0x00006c00ff0677ac */ /* 0x000ee20008000800 */
[----:B0-----:R-:W-:-:S04]  /*0060*/  IMAD.SHL.U32 R5, R11, 0x2, RZ ;  /* 0x000000020b057824 */ /* 0x001fc800078e00ff */
[----:B-123--:R-:W-:-:S07]  /*0070*/  IMAD.WIDE.U32 R2, R5, 0x4, R2 ;  /* 0x0000000405027825 */ /* 0x00efce00078e0002 */
.L_x_2:
[----:B------:R-:W-:Y:S01]  /*0080*/  IADD3 R0, PT, PT, R7, -0x1, RZ ;  /* 0xffffffff07007810 */ /* 0x000fe20007ffe0ff */
[----:B------:R-:W-:Y:S03]  /*0090*/  BSSY.RECONVERGENT B0, `(.L_x_0) ;  /* 0x0000008000007945 */ /* 0x000fe60003800200 */
[----:B------:R-:W-:-:S13]  /*00a0*/  LOP3.LUT P0, RZ, R0, R11, RZ, 0xc0, !PT ;  /* 0x0000000b00ff7212 */ /* 0x000fda000780c0ff */
[----:B0-----:R-:W-:Y:S05]  /*00b0*/  @P0 BRA `(.L_x_1) ;  /* 0x0000000000140947 */ /* 0x001fea0003800000 */
[----:B------:R-:W-:Y:S01]  /*00c0*/  IMAD.WIDE R4, R7, 0x4, R2 ;  /* 0x0000000407047825 */ /* 0x000fe200078e0202 */
[----:B------:R-:W2:Y:S05]  /*00d0*/  LDG.E R9, desc[UR4][R2.64] ;  /* 0x0000000402097981 */ /* 0x000eaa000c1e1900 */
[----:B------:R-:W2:Y:S02]  /*00e0*/  LDG.E R4, desc[UR4][R4.64] ;  /* 0x0000000404047981 */ /* 0x000ea4000c1e1900 */
[----:B--2---:R-:W-:-:S05]  /*00f0*/  FADD R9, R4, R9 ;  /* 0x0000000904097221 */ /* 0x004fca0000000000 */
[----:B------:R0:W-:Y:S02]  /*0100*/  STG.E desc[UR4][R2.64], R9 ;  /* 0x0000000902007986 */ /* 0x0001e4000c101904 */
.L_x_1:
[----:B------:R-:W-:Y:S05]  /*0110*/  BSYNC.RECONVERGENT B0 ;  /* 0x0000000000007941 */ /* 0x000fea0003800200 */
.L_x_0:
[----:B------:R-:W-:Y:S01]  /*0120*/  SHF.L.U32 R7, R7, 0x1, RZ ;  /* 0x0000000107077819 */ /* 0x000fe200000006ff */
[----:B------:R-:W-:Y:S03]  /*0130*/  BAR.SYNC.DEFER_BLOCKING 0x0 ;  /* 0x0000000000007b1d */ /* 0x000fe60000010000 */
[----:B------:R-:W-:-:S13]  /*0140*/  ISETP.GT.U32.AND P0, PT, R7, UR6, PT ;  /* 0x0000000607007c0c */ /* 0x000fda000bf04070 */
[----:B------:R-:W-:Y:S05]  /*0150*/  @!P0 BRA `(.L_x_2) ;  /* 0xfffffffc00c88947 */ /* 0x000fea000383ffff */
[----:B------:R-:W-:-:S13]  /*0160*/  ISETP.NE.AND P0, PT, R11, RZ, PT ;  /* 0x000000ff0b00720c */ /* 0x000fda0003f05270 */
[----:B------:R-:W-:Y:S05]  /*0170*/  @P0 EXIT ;  /* 0x000000000000094d */ /* 0x000fea0003800000 */
[----:B0-----:R-:W0:Y:S02]  /*0180*/  LDC.64 R2, c[0x0][0x380] ;  /* 0x0000e000ff027b82 */ /* 0x001e240000000a00 */
[----:B0-----:R-:W2:Y:S06]  /*0190*/  LDG.E R3, desc[UR4][R2.64] ;  /* 0x0000000402037981 */ /* 0x001eac000c1e1900 */
[----:B------:R-:W2:Y:S02]  /*01a0*/  LDC.64 R4, c[0x0][0x388] ;  /* 0x0000e200ff047b82 */ /* 0x000ea40000000a00 */
[----:B--2---:R-:W-:Y:S01]  /*01b0*/  STG.E desc[UR4][R4.64], R3 ;  /* 0x0000000304007986 */ /* 0x004fe2000c101904 */
[----:B------:R-:W-:Y:S05]  /*01c0*/  EXIT ;  /* 0x000000000000794d */ /* 0x000fea0003800000 */
.L_x_3:
[----:B------:R-:W-:-:S00]  /*01d0*/  BRA `(.L_x_3) ;  /* 0xfffffffc00fc7947 */ /* 0x000fc0000383ffff */
[----:B------:R-:W-:-:S00]  /*01e0*/  NOP ;  /* 0x0000000000007918 */ /* 0x000fc00000000000 */
        /* <DEDUP_REMOVED lines=9> */
.L_x_4:


//--------------------- .nv.shared.reserved.0     --------------------------
	.section	.nv.shared.reserved.0,"aw",@nobits
	.weak		__nv_reservedSMEM_offset_0_alias
	.size		__nv_reservedSMEM_offset_0_alias, 0, 64
	.other		__nv_reservedSMEM_offset_0_alias,@"STO_CUDA_RESERVED_SHARED STV_DEFAULT"
__nv_reservedSMEM_offset_0_alias:
	.zero		0
	.zero		64


//--------------------- .nv.constant0._Z24SimpleSumReductionKernelPfS_ --------------------------
	.section	.nv.constant0._Z24SimpleSumReductionKernelPfS_,"a",@progbits
	.sectionflags	@""
	.align	4
.nv.constant0._Z24SimpleSumReductionKernelPfS_:
	.zero		912


//--------------------- SYMBOLS --------------------------

	.type		.nv.reservedSmem.offset0,@object
	.size		.nv.reservedSmem.offset0,0x4
